	.headerflags	@"EF_CUDA_TEXMODE_UNIFIED EF_CUDA_64BIT_ADDRESS EF_CUDA_ACCELERATORS EF_CUDA_SM90 EF_CUDA_VIRTUAL_SM(EF_CUDA_SM90)"
	.elftype	@"ET_EXEC"


//--------------------- .nv.info                  --------------------------
	.section	.nv.info,"",@"SHT_CUDA_INFO"
	.align	4


	//----- nvinfo : EIATTR_REGCOUNT
	.align		4
        /*0000*/ 	.byte	0x04, 0x2f
        /*0002*/ 	.short	(.L_1 - .L_0)
	.align		4
.L_0:
        /*0004*/ 	.word	index@(triton_poi_fused_9)
        /*0008*/ 	.word	0x0000000e


	//----- nvinfo : EIATTR_MIN_STACK_SIZE
	.align		4
.L_1:
        /*000c*/ 	.byte	0x04, 0x12
        /*000e*/ 	.short	(.L_3 - .L_2)
	.align		4
.L_2:
        /*0010*/ 	.word	index@(triton_poi_fused_9)
        /*0014*/ 	.word	0x00000000


	//----- nvinfo : EIATTR_FRAME_SIZE
	.align		4
.L_3:
        /*0018*/ 	.byte	0x04, 0x11
        /*001a*/ 	.short	(.L_5 - .L_4)
	.align		4
.L_4:
        /*001c*/ 	.word	index@(triton_poi_fused_9)
        /*0020*/ 	.word	0x00000000


	//----- nvinfo : EIATTR_MIN_STACK_SIZE
	.align		4
.L_5:
        /*0024*/ 	.byte	0x04, 0x12
        /*0026*/ 	.short	(.L_7 - .L_6)
	.align		4
.L_6:
        /*0028*/ 	.word	index@(triton_poi_fused_9)
        /*002c*/ 	.word	0x00000000
.L_7:


//--------------------- .nv.info.triton_poi_fused_9 --------------------------
	.section	.nv.info.triton_poi_fused_9,"",@"SHT_CUDA_INFO"
	.sectionflags	@""
	.align	4


	//----- nvinfo : EIATTR_CUDA_API_VERSION
	.align		4
        /*0000*/ 	.byte	0x04, 0x37
        /*0002*/ 	.short	(.L_9 - .L_8)
.L_8:
        /*0004*/ 	.word	0x0000007c


	//----- nvinfo : EIATTR_KPARAM_INFO
	.align		4
.L_9:
        /*0008*/ 	.byte	0x04, 0x17
        /*000a*/ 	.short	(.L_11 - .L_10)
.L_10:
        /*000c*/ 	.word	0x00000000
        /*0010*/ 	.short	0x0003
        /*0012*/ 	.short	0x0014
        /*0014*/ 	.byte	0x00, 0xf0, 0x11, 0x00


	//----- nvinfo : EIATTR_KPARAM_INFO
	.align		4
.L_11:
        /*0018*/ 	.byte	0x04, 0x17
        /*001a*/ 	.short	(.L_13 - .L_12)
.L_12:
        /*001c*/ 	.word	0x00000000
        /*0020*/ 	.short	0x0002
        /*0022*/ 	.short	0x0010
        /*0024*/ 	.byte	0x00, 0xf0, 0x11, 0x00


	//----- nvinfo : EIATTR_KPARAM_INFO
	.align		4
.L_13:
        /*0028*/ 	.byte	0x04, 0x17
        /*002a*/ 	.short	(.L_15 - .L_14)
.L_14:
        /*002c*/ 	.word	0x00000000
        /*0030*/ 	.short	0x0001
        /*0032*/ 	.short	0x0008
        /*0034*/ 	.byte	0x00, 0xf4, 0x21, 0x00


	//----- nvinfo : EIATTR_KPARAM_INFO
	.align		4
.L_15:
        /*0038*/ 	.byte	0x04, 0x17
        /*003a*/ 	.short	(.L_17 - .L_16)
.L_16:
        /*003c*/ 	.word	0x00000000
        /*0040*/ 	.short	0x0000
        /*0042*/ 	.short	0x0000
        /*0044*/ 	.byte	0x00, 0xf4, 0x21, 0x00


	//----- nvinfo : EIATTR_SPARSE_MMA_MASK
	.align		4
.L_17:
        /*0048*/ 	.byte	0x03, 0x50
        /*004a*/ 	.short	0x0000


	//----- nvinfo : EIATTR_MAXREG_COUNT
	.align		4
        /*004c*/ 	.byte	0x03, 0x1b
        /*004e*/ 	.short	0x00ff


	//----- nvinfo : EIATTR_EXIT_INSTR_OFFSETS
	.align		4
        /*0050*/ 	.byte	0x04, 0x1c
        /*0052*/ 	.short	(.L_19 - .L_18)


	//   ....[0]....
.L_18:
        /*0054*/ 	.word	0x00000270


	//   ....[1]....
        /*0058*/ 	.word	0x00000340


	//----- nvinfo : EIATTR_REQNTID
	.align		4
.L_19:
        /*005c*/ 	.byte	0x04, 0x10
        /*005e*/ 	.short	(.L_21 - .L_20)
.L_20:
        /*0060*/ 	.word	0x00000080
        /*0064*/ 	.word	0x00000001
        /*0068*/ 	.word	0x00000001


	//----- nvinfo : EIATTR_CBANK_PARAM_SIZE
	.align		4
.L_21:
        /*006c*/ 	.byte	0x03, 0x19
        /*006e*/ 	.short	0x0018


	//----- nvinfo : EIATTR_PARAM_CBANK
	.align		4
        /*0070*/ 	.byte	0x04, 0x0a
        /*0072*/ 	.short	(.L_23 - .L_22)
	.align		4
.L_22:
        /*0074*/ 	.word	index@(.nv.constant0.triton_poi_fused_9)
        /*0078*/ 	.short	0x0210
        /*007a*/ 	.short	0x0018


	//----- nvinfo : EIATTR_SW_WAR
	.align		4
.L_23:
        /*007c*/ 	.byte	0x04, 0x36
        /*007e*/ 	.short	(.L_25 - .L_24)
.L_24:
        /*0080*/ 	.word	0x00000008
.L_25:


//--------------------- .nv.callgraph             --------------------------
	.section	.nv.callgraph,"",@"SHT_CUDA_CALLGRAPH"
	.align	4
	.sectionentsize	8
	.align		4
        /*0000*/ 	.word	0x00000000
	.align		4
        /*0004*/ 	.word	0xffffffff
	.align		4
        /*0008*/ 	.word	0x00000000
	.align		4
        /*000c*/ 	.word	0xfffffffe
	.align		4
        /*0010*/ 	.word	0x00000000
	.align		4
        /*0014*/ 	.word	0xfffffffd
	.align		4
        /*0018*/ 	.word	0x00000000
	.align		4
        /*001c*/ 	.word	0xfffffffc


//--------------------- .text.triton_poi_fused_9  --------------------------
	.section	.text.triton_poi_fused_9,"ax",@progbits
	.sectionflags	@"SHF_BARRIERS=1"
	.align	128
        .global         triton_poi_fused_9
        .type           triton_poi_fused_9,@function
        .size           triton_poi_fused_9,(.L_x_1 - triton_poi_fused_9)
        .other          triton_poi_fused_9,@"STO_CUDA_ENTRY STV_DEFAULT"
triton_poi_fused_9:
.text.triton_poi_fused_9:
[----:B------:R-:W0:Y:S02]  /*0000*/  LDC R1, c[0x0][0x28] ;  /* 0x00000a00ff017b82 */ /* 0x000e240000000800 */
[----:B------:R-:W1:Y:S01]  /*0010*/  S2R R6, SR_CTAID.X ;  /* 0x0000000000067919 */ /* 0x000e620000002500 */
[----:B------:R-:W2:Y:S01]  /*0020*/  LDC.64 R2, c[0x0][0x210] ;  /* 0x00008400ff027b82 */ /* 0x000ea20000000a00 */
[----:B------:R-:W-:Y:S01]  /*0030*/  ULDC.64 UR6, c[0x0][0x208] ;  /* 0x0000820000067ab9 */ /* 0x000fe20000000a00 */
[----:B------:R-:W3:Y:S01]  /*0040*/  S2R R9, SR_TID.X ;  /* 0x0000000000097919 */ /* 0x000ee20000002100 */
[----:B------:R-:W4:Y:S01]  /*0050*/  S2R R0, SR_CTAID.Y ;  /* 0x0000000000007919 */ /* 0x000f220000002600 */
[----:B-1----:R-:W-:Y:S01]  /*0060*/  IMAD.SHL.U32 R6, R6, 0x4, RZ ;  /* 0x0000000406067824 */ /* 0x002fe200078e00ff */
[----:B---3--:R-:W-:-:S04]  /*0070*/  SHF.R.U32.HI R5, RZ, 0x2, R9 ;  /* 0x00000002ff057819 */ /* 0x008fc80000011609 */
[----:B------:R-:W-:Y:S01]  /*0080*/  LOP3.LUT R7, R6, 0x3, R9, 0xf8, !PT ;  /* 0x0000000306077812 */ /* 0x000fe200078ef809 */
[----:B----4-:R-:W-:Y:S01]  /*0090*/  IMAD.SHL.U32 R0, R0, 0x20, RZ ;  /* 0x0000002000007824 */ /* 0x010fe200078e00ff */
[----:B------:R-:W-:Y:S02]  /*00a0*/  SGXT.U32 R5, R5, 0x5 ;  /* 0x000000050505781a */ /* 0x000fe40000000000 */
[----:B------:R-:W-:Y:S02]  /*00b0*/  ISETP.GE.AND P0, PT, R7, 0x4, PT ;  /* 0x000000040700780c */ /* 0x000fe40003f06270 */
[----:B------:R-:W-:-:S04]  /*00c0*/  LOP3.LUT R4, R0, R5, RZ, 0xfc, !PT ;  /* 0x0000000500047212 */ /* 0x000fc800078efcff */
[C---:B------:R-:W-:Y:S01]  /*00d0*/  ISETP.LT.AND P0, PT, R4.reuse, 0x40, !P0 ;  /* 0x000000400400780c */ /* 0x040fe20004701270 */
[----:B------:R-:W-:Y:S02]  /*00e0*/  IMAD R7, R4, 0x4, R7 ;  /* 0x0000000404077824 */ /* 0x000fe400078e0207 */
[----:B------:R-:W-:Y:S02]  /*00f0*/  IMAD.MOV.U32 R4, RZ, RZ, RZ ;  /* 0x000000ffff047224 */ /* 0x000fe400078e00ff */
[----:B--2---:R-:W-:-:S08]  /*0100*/  IMAD.WIDE R2, R7, 0x4, R2 ;  /* 0x0000000407027825 */ /* 0x004fd000078e0202 */
[----:B------:R1:W2:Y:S01]  /*0110*/  @P0 LDG.E.EL R4, desc[UR6][R2.64] ;  /* 0x0000000602040981 */ /* 0x0002a2000c2e1900 */
[----:B------:R-:W3:Y:S01]  /*0120*/  S2UR UR5, SR_CgaCtaId ;  /* 0x00000000000579c3 */ /* 0x000ee20000008800 */
[----:B------:R-:W-:Y:S01]  /*0130*/  IMAD.SHL.U32 R8, R9, 0x20, RZ ;  /* 0x0000002009087824 */ /* 0x000fe200078e00ff */
[----:B------:R-:W-:Y:S01]  /*0140*/  UMOV UR4, 0x400 ;  /* 0x0000040000047882 */ /* 0x000fe20000000000 */
[----:B------:R-:W-:Y:S02]  /*0150*/  SHF.R.U32.HI R7, RZ, 0x5, R9 ;  /* 0x00000005ff077819 */ /* 0x000fe40000011609 */
[----:B------:R-:W-:Y:S02]  /*0160*/  LOP3.LUT R0, R0, 0x1f, R9, 0xf8, !PT ;  /* 0x0000001f00007812 */ /* 0x000fe400078ef809 */
[----:B------:R-:W-:Y:S02]  /*0170*/  LOP3.LUT R8, R8, 0x60, RZ, 0xc0, !PT ;  /* 0x0000006008087812 */ /* 0x000fe400078ec0ff */
[----:B------:R-:W-:-:S02]  /*0180*/  SGXT.U32 R7, R7, 0x2 ;  /* 0x000000020707781a */ /* 0x000fc40000000000 */
[----:B------:R-:W-:Y:S02]  /*0190*/  LOP3.LUT R5, R8, R5, RZ, 0xfc, !PT ;  /* 0x0000000508057212 */ /* 0x000fe400078efcff */
[----:B------:R-:W-:Y:S02]  /*01a0*/  LOP3.LUT R7, R6, R7, RZ, 0xfc, !PT ;  /* 0x0000000706077212 */ /* 0x000fe400078efcff */
[----:B------:R-:W-:Y:S02]  /*01b0*/  SHF.R.U32.HI R6, RZ, 0x3, R9 ;  /* 0x00000003ff067819 */ /* 0x000fe40000011609 */
[----:B------:R-:W-:Y:S02]  /*01c0*/  ISETP.GE.AND P0, PT, R7, 0x4, PT ;  /* 0x000000040700780c */ /* 0x000fe40003f06270 */
[----:B------:R-:W-:Y:S02]  /*01d0*/  LOP3.LUT R6, R6, 0xc, RZ, 0xc0, !PT ;  /* 0x0000000c06067812 */ /* 0x000fe400078ec0ff */
[----:B------:R-:W-:-:S02]  /*01e0*/  ISETP.LT.AND P0, PT, R0, 0x40, !P0 ;  /* 0x000000400000780c */ /* 0x000fc40004701270 */
[----:B-1----:R-:W-:Y:S01]  /*01f0*/  LOP3.LUT R2, R9, 0x7f, RZ, 0xc0, !PT ;  /* 0x0000007f09027812 */ /* 0x002fe200078ec0ff */
[----:B---3--:R-:W-:-:S06]  /*0200*/  UPRMT UR4, UR5, 0x654, UR4 ;  /* 0x0000065405047896 */ /* 0x008fcc0008000004 */
[----:B------:R-:W-:Y:S01]  /*0210*/  LEA.HI R8, R8, UR4, RZ, 0x1d ;  /* 0x0000000408087c11 */ /* 0x000fe2000f8fe8ff */
[----:B------:R-:W-:-:S04]  /*0220*/  VIADD R3, R6, UR4 ;  /* 0x0000000406037c36 */ /* 0x000fc80008000000 */
[----:B------:R-:W-:Y:S02]  /*0230*/  IMAD R5, R5, 0x4, R8 ;  /* 0x0000000405057824 */ /* 0x000fe400078e0208 */
[----:B------:R-:W-:-:S03]  /*0240*/  IMAD R6, R2, 0x4, R3 ;  /* 0x0000000402067824 */ /* 0x000fc600078e0203 */
[----:B--2---:R1:W-:Y:S01]  /*0250*/  STS [R5], R4 ;  /* 0x0000000405007388 */ /* 0x0043e20000000800 */
[----:B------:R-:W-:Y:S06]  /*0260*/  BAR.SYNC.DEFER_BLOCKING 0x0 ;  /* 0x0000000000007b1d */ /* 0x000fec0000010000 */
[----:B-1----:R-:W-:Y:S05]  /*0270*/  @!P0 EXIT ;  /* 0x000000000000894d */ /* 0x002fea0003800000 */
[----:B------:R-:W0:Y:S01]  /*0280*/  LDS R11, [R6] ;  /* 0x00000000060b7984 */ /* 0x000e220000000800 */
[----:B------:R-:W-:Y:S01]  /*0290*/  SHF.R.S32.HI R5, RZ, 0x1f, R0 ;  /* 0x0000001fff057819 */ /* 0x000fe20000011400 */
[----:B------:R-:W1:Y:S03]  /*02a0*/  LDC.64 R2, c[0x0][0x218] ;  /* 0x00008600ff027b82 */ /* 0x000e660000000a00 */
[----:B------:R-:W-:-:S04]  /*02b0*/  LEA.HI R5, R5, R0, RZ, 0x2 ;  /* 0x0000000005057211 */ /* 0x000fc800078f10ff */
[C---:B------:R-:W-:Y:S01]  /*02c0*/  LOP3.LUT R9, R5.reuse, 0xfffffffc, RZ, 0xc0, !PT ;  /* 0xfffffffc05097812 */ /* 0x040fe200078ec0ff */
[----:B------:R-:W-:-:S04]  /*02d0*/  IMAD.SHL.U32 R5, R5, 0x4, RZ ;  /* 0x0000000405057824 */ /* 0x000fc800078e00ff */
[----:B------:R-:W-:Y:S01]  /*02e0*/  IMAD.IADD R0, R0, 0x1, -R9 ;  /* 0x0000000100007824 */ /* 0x000fe200078e0a09 */
[----:B------:R-:W-:-:S03]  /*02f0*/  LOP3.LUT R5, R5, 0xfffffff0, RZ, 0xc0, !PT ;  /* 0xfffffff005057812 */ /* 0x000fc600078ec0ff */
[----:B------:R-:W-:-:S04]  /*0300*/  IMAD R0, R7, 0x4, R0 ;  /* 0x0000000407007824 */ /* 0x000fc800078e0200 */
[----:B------:R-:W-:-:S04]  /*0310*/  IMAD.IADD R5, R0, 0x1, R5 ;  /* 0x0000000100057824 */ /* 0x000fc800078e0205 */
[----:B-1----:R-:W-:-:S05]  /*0320*/  IMAD.WIDE R2, R5, 0x4, R2 ;  /* 0x0000000405027825 */ /* 0x002fca00078e0202 */
[----:B0-----:R-:W-:Y:S01]  /*0330*/  STG.E desc[UR6][R2.64], R11 ;  /* 0x0000000b02007986 */ /* 0x001fe2000c101906 */
[----:B------:R-:W-:Y:S05]  /*0340*/  EXIT ;  /* 0x000000000000794d */ /* 0x000fea0003800000 */
.L_x_0:
[----:B------:R-:W-:-:S00]  /*0350*/  BRA `(.L_x_0) ;  /* 0xfffffffc00fc7947 */ /* 0x000fc0000383ffff */
[----:B------:R-:W-:-:S00]  /*0360*/  NOP ;  /* 0x0000000000007918 */ /* 0x000fc00000000000 */
        /* <DEDUP_REMOVED lines=9> */
.L_x_1:


//--------------------- .nv.shared.triton_poi_fused_9 --------------------------
	.section	.nv.shared.triton_poi_fused_9,"aw",@nobits
	.sectionflags	@""
	.align	16
	.zero		1024


//--------------------- .nv.constant0.triton_poi_fused_9 --------------------------
	.section	.nv.constant0.triton_poi_fused_9,"a",@progbits
	.sectionflags	@""
	.align	4
.nv.constant0.triton_poi_fused_9:
	.zero		552
